//
// Generated by NVIDIA NVVM Compiler
//
// Compiler Build ID: CL-36424714
// Cuda compilation tools, release 13.0, V13.0.88
// Based on NVVM 20.0.0
//

.version 9.0
.target sm_100
.address_size 64

	// .globl	_Z8playGamePiiii
.extern .shared .align 16 .b8 s_data[];

.visible .entry _Z8playGamePiiii(
	.param .u64 .ptr .align 1 _Z8playGamePiiii_param_0,
	.param .u32 _Z8playGamePiiii_param_1,
	.param .u32 _Z8playGamePiiii_param_2,
	.param .u32 _Z8playGamePiiii_param_3
)
{
	.reg .pred 	%p<104>;
	.reg .b32 	%r<165>;
	.reg .b64 	%rd<49>;

	ld.param.u64 	%rd4, [_Z8playGamePiiii_param_0];
	ld.param.u32 	%r27, [_Z8playGamePiiii_param_1];
	ld.param.u32 	%r28, [_Z8playGamePiiii_param_2];
	ld.param.u32 	%r29, [_Z8playGamePiiii_param_3];
	cvta.to.global.u64 	%rd1, %rd4;
	mov.u32 	%r30, %ctaid.y;
	mov.u32 	%r1, %ntid.y;
	mov.u32 	%r2, %tid.y;
	mad.lo.s32 	%r3, %r30, %r1, %r2;
	mov.u32 	%r31, %ctaid.x;
	mov.u32 	%r4, %ntid.x;
	mov.u32 	%r5, %tid.x;
	mad.lo.s32 	%r6, %r31, %r4, %r5;
	add.s32 	%r7, %r4, 2;
	setp.lt.u32 	%p2, %r3, %r29;
	setp.lt.u32 	%p3, %r6, %r28;
	and.pred  	%p1, %p3, %p2;
	mul.lo.s32 	%r8, %r27, %r3;
	add.s32 	%r9, %r8, %r6;
	mul.wide.u32 	%rd5, %r9, 4;
	add.s64 	%rd2, %rd1, %rd5;
	not.pred 	%p4, %p1;
	@%p4 bra 	$L__BB0_58;
	setp.ne.s32 	%p5, %r2, 0;
	@%p5 bra 	$L__BB0_25;
	setp.ne.s32 	%p6, %r3, 0;
	@%p6 bra 	$L__BB0_14;
	setp.ne.s32 	%p27, %r5, 0;
	add.s32 	%r10, %r4, -1;
	setp.ne.s32 	%p28, %r5, %r10;
	and.pred  	%p29, %p27, %p28;
	add.s32 	%r11, %r28, -1;
	setp.ne.s32 	%p30, %r6, %r11;
	and.pred  	%p31, %p29, %p30;
	shl.b32 	%r56, %r5, 2;
	mov.u32 	%r57, s_data;
	add.s32 	%r12, %r57, %r56;
	@%p31 bra 	$L__BB0_5;
	setp.ne.s32 	%p32, %r6, %r11;
	setp.ne.s32 	%p33, %r5, 0;
	or.pred  	%p34, %p33, %p32;
	setp.ne.s32 	%p35, %r4, 1;
	and.pred  	%p36, %p35, %p34;
	@%p36 bra 	$L__BB0_6;
$L__BB0_5:
	add.s32 	%r58, %r29, -1;
	mad.lo.s32 	%r59, %r58, %r27, %r6;
	mul.wide.u32 	%rd16, %r59, 4;
	add.s64 	%rd17, %rd1, %rd16;
	ld.global.u32 	%r60, [%rd17];
	st.shared.u32 	[%r12+4], %r60;
$L__BB0_6:
	setp.gt.u32 	%p37, %r5, 1;
	@%p37 bra 	$L__BB0_10;
	setp.ne.s32 	%p38, %r6, 0;
	@%p38 bra 	$L__BB0_9;
	add.s32 	%r65, %r29, -1;
	mad.lo.s32 	%r66, %r65, %r27, %r11;
	mul.wide.s32 	%rd20, %r66, 4;
	add.s64 	%rd21, %rd1, %rd20;
	ld.global.u32 	%r67, [%rd21];
	st.shared.u32 	[%r12], %r67;
	bra.uni 	$L__BB0_10;
$L__BB0_9:
	add.s32 	%r61, %r29, -1;
	mad.lo.s32 	%r62, %r61, %r27, %r6;
	add.s32 	%r63, %r62, -1;
	mul.wide.u32 	%rd18, %r63, 4;
	add.s64 	%rd19, %rd1, %rd18;
	ld.global.u32 	%r64, [%rd19];
	st.shared.u32 	[%r12], %r64;
$L__BB0_10:
	setp.ne.s32 	%p39, %r5, %r10;
	add.s32 	%r69, %r4, -2;
	setp.ne.s32 	%p40, %r5, %r69;
	and.pred  	%p41, %p39, %p40;
	setp.ne.s32 	%p42, %r6, %r11;
	add.s32 	%r70, %r28, -2;
	setp.ne.s32 	%p43, %r6, %r70;
	and.pred  	%p44, %p41, %p43;
	and.pred  	%p45, %p44, %p42;
	@%p45 bra 	$L__BB0_25;
	setp.ne.s32 	%p46, %r6, %r11;
	@%p46 bra 	$L__BB0_13;
	add.s32 	%r75, %r29, -1;
	mul.lo.s32 	%r76, %r75, %r27;
	mul.wide.s32 	%rd24, %r76, 4;
	add.s64 	%rd25, %rd1, %rd24;
	ld.global.u32 	%r77, [%rd25];
	st.shared.u32 	[%r12+8], %r77;
	bra.uni 	$L__BB0_25;
$L__BB0_13:
	add.s32 	%r71, %r29, -1;
	mad.lo.s32 	%r72, %r71, %r27, %r6;
	add.s32 	%r73, %r72, 1;
	mul.wide.u32 	%rd22, %r73, 4;
	add.s64 	%rd23, %rd1, %rd22;
	ld.global.u32 	%r74, [%rd23];
	st.shared.u32 	[%r12+8], %r74;
	bra.uni 	$L__BB0_25;
$L__BB0_14:
	setp.ne.s32 	%p7, %r5, 0;
	add.s32 	%r13, %r4, -1;
	setp.ne.s32 	%p8, %r5, %r13;
	and.pred  	%p9, %p7, %p8;
	add.s32 	%r14, %r28, -1;
	setp.ne.s32 	%p10, %r6, %r14;
	and.pred  	%p11, %p9, %p10;
	shl.b32 	%r33, %r5, 2;
	mov.u32 	%r34, s_data;
	add.s32 	%r15, %r34, %r33;
	@%p11 bra 	$L__BB0_16;
	setp.ne.s32 	%p12, %r6, %r14;
	setp.ne.s32 	%p13, %r5, 0;
	or.pred  	%p14, %p13, %p12;
	setp.ne.s32 	%p15, %r4, 1;
	and.pred  	%p16, %p15, %p14;
	@%p16 bra 	$L__BB0_17;
$L__BB0_16:
	add.s32 	%r35, %r3, -1;
	mad.lo.s32 	%r36, %r35, %r27, %r6;
	mul.wide.u32 	%rd6, %r36, 4;
	add.s64 	%rd7, %rd1, %rd6;
	ld.global.u32 	%r37, [%rd7];
	st.shared.u32 	[%r15+4], %r37;
$L__BB0_17:
	setp.gt.u32 	%p17, %r5, 1;
	@%p17 bra 	$L__BB0_21;
	setp.ne.s32 	%p18, %r6, 0;
	@%p18 bra 	$L__BB0_20;
	add.s32 	%r42, %r3, -1;
	mad.lo.s32 	%r43, %r42, %r27, %r14;
	mul.wide.u32 	%rd10, %r43, 4;
	add.s64 	%rd11, %rd1, %rd10;
	ld.global.u32 	%r44, [%rd11];
	st.shared.u32 	[%r15], %r44;
	bra.uni 	$L__BB0_21;
$L__BB0_20:
	add.s32 	%r38, %r3, -1;
	mad.lo.s32 	%r39, %r38, %r27, %r6;
	add.s32 	%r40, %r39, -1;
	mul.wide.u32 	%rd8, %r40, 4;
	add.s64 	%rd9, %rd1, %rd8;
	ld.global.u32 	%r41, [%rd9];
	st.shared.u32 	[%r15], %r41;
$L__BB0_21:
	setp.ne.s32 	%p19, %r5, %r13;
	add.s32 	%r46, %r4, -2;
	setp.ne.s32 	%p20, %r5, %r46;
	and.pred  	%p21, %p19, %p20;
	setp.ne.s32 	%p22, %r6, %r14;
	add.s32 	%r47, %r28, -2;
	setp.ne.s32 	%p23, %r6, %r47;
	and.pred  	%p24, %p21, %p23;
	and.pred  	%p25, %p24, %p22;
	@%p25 bra 	$L__BB0_25;
	setp.ne.s32 	%p26, %r6, %r14;
	@%p26 bra 	$L__BB0_24;
	add.s32 	%r52, %r3, -1;
	mul.lo.s32 	%r53, %r52, %r27;
	mul.wide.u32 	%rd14, %r53, 4;
	add.s64 	%rd15, %rd1, %rd14;
	ld.global.u32 	%r54, [%rd15];
	st.shared.u32 	[%r15+8], %r54;
	bra.uni 	$L__BB0_25;
$L__BB0_24:
	add.s32 	%r48, %r3, -1;
	mad.lo.s32 	%r49, %r48, %r27, %r6;
	add.s32 	%r50, %r49, 1;
	mul.wide.u32 	%rd12, %r50, 4;
	add.s64 	%rd13, %rd1, %rd12;
	ld.global.u32 	%r51, [%rd13];
	st.shared.u32 	[%r15+8], %r51;
$L__BB0_25:
	add.s32 	%r78, %r1, -1;
	setp.ne.s32 	%p47, %r2, %r78;
	add.s32 	%r16, %r29, -1;
	setp.ne.s32 	%p48, %r3, %r16;
	and.pred  	%p49, %p47, %p48;
	@%p49 bra 	$L__BB0_49;
	setp.ne.s32 	%p50, %r3, %r16;
	@%p50 bra 	$L__BB0_38;
	setp.ne.s32 	%p71, %r5, 0;
	add.s32 	%r17, %r4, -1;
	setp.ne.s32 	%p72, %r5, %r17;
	and.pred  	%p73, %p71, %p72;
	add.s32 	%r18, %r28, -1;
	setp.ne.s32 	%p74, %r6, %r18;
	and.pred  	%p75, %p73, %p74;
	mul.wide.u32 	%rd36, %r6, 4;
	add.s64 	%rd3, %rd1, %rd36;
	add.s32 	%r104, %r2, 2;
	mad.lo.s32 	%r105, %r104, %r7, %r5;
	shl.b32 	%r106, %r105, 2;
	mov.u32 	%r107, s_data;
	add.s32 	%r19, %r107, %r106;
	@%p75 bra 	$L__BB0_29;
	setp.ne.s32 	%p76, %r6, %r18;
	setp.ne.s32 	%p77, %r5, 0;
	or.pred  	%p78, %p77, %p76;
	setp.ne.s32 	%p79, %r4, 1;
	and.pred  	%p80, %p79, %p78;
	@%p80 bra 	$L__BB0_30;
$L__BB0_29:
	ld.global.u32 	%r108, [%rd3];
	st.shared.u32 	[%r19+4], %r108;
$L__BB0_30:
	setp.gt.u32 	%p81, %r5, 1;
	@%p81 bra 	$L__BB0_34;
	setp.ne.s32 	%p82, %r6, 0;
	@%p82 bra 	$L__BB0_33;
	mul.wide.s32 	%rd39, %r28, 4;
	add.s64 	%rd40, %rd1, %rd39;
	ld.global.u32 	%r111, [%rd40+-4];
	st.shared.u32 	[%r19], %r111;
	bra.uni 	$L__BB0_34;
$L__BB0_33:
	add.s32 	%r109, %r6, -1;
	mul.wide.u32 	%rd37, %r109, 4;
	add.s64 	%rd38, %rd1, %rd37;
	ld.global.u32 	%r110, [%rd38];
	st.shared.u32 	[%r19], %r110;
$L__BB0_34:
	setp.ne.s32 	%p83, %r5, %r17;
	add.s32 	%r113, %r4, -2;
	setp.ne.s32 	%p84, %r5, %r113;
	and.pred  	%p85, %p83, %p84;
	setp.ne.s32 	%p86, %r6, %r18;
	and.pred  	%p87, %p85, %p86;
	add.s32 	%r114, %r28, -2;
	setp.ne.s32 	%p88, %r6, %r114;
	and.pred  	%p89, %p87, %p88;
	@%p89 bra 	$L__BB0_49;
	setp.ne.s32 	%p90, %r6, %r18;
	@%p90 bra 	$L__BB0_37;
	ld.global.u32 	%r116, [%rd1];
	st.shared.u32 	[%r19+8], %r116;
	bra.uni 	$L__BB0_49;
$L__BB0_37:
	ld.global.u32 	%r115, [%rd3+4];
	st.shared.u32 	[%r19+8], %r115;
	bra.uni 	$L__BB0_49;
$L__BB0_38:
	setp.ne.s32 	%p51, %r5, 0;
	add.s32 	%r20, %r4, -1;
	setp.ne.s32 	%p52, %r5, %r20;
	and.pred  	%p53, %p51, %p52;
	add.s32 	%r21, %r28, -1;
	setp.ne.s32 	%p54, %r6, %r21;
	and.pred  	%p55, %p53, %p54;
	add.s32 	%r80, %r2, 2;
	mad.lo.s32 	%r81, %r80, %r7, %r5;
	shl.b32 	%r82, %r81, 2;
	mov.u32 	%r83, s_data;
	add.s32 	%r22, %r83, %r82;
	@%p55 bra 	$L__BB0_40;
	setp.ne.s32 	%p56, %r6, %r21;
	setp.ne.s32 	%p57, %r5, 0;
	or.pred  	%p58, %p57, %p56;
	setp.ne.s32 	%p59, %r4, 1;
	and.pred  	%p60, %p59, %p58;
	@%p60 bra 	$L__BB0_41;
$L__BB0_40:
	mad.lo.s32 	%r84, %r27, %r3, %r27;
	add.s32 	%r85, %r84, %r6;
	mul.wide.u32 	%rd26, %r85, 4;
	add.s64 	%rd27, %rd1, %rd26;
	ld.global.u32 	%r86, [%rd27];
	st.shared.u32 	[%r22+4], %r86;
$L__BB0_41:
	setp.gt.u32 	%p61, %r5, 1;
	@%p61 bra 	$L__BB0_45;
	setp.ne.s32 	%p62, %r6, 0;
	@%p62 bra 	$L__BB0_44;
	mad.lo.s32 	%r91, %r27, %r3, %r27;
	add.s32 	%r92, %r21, %r91;
	mul.wide.u32 	%rd30, %r92, 4;
	add.s64 	%rd31, %rd1, %rd30;
	ld.global.u32 	%r93, [%rd31];
	st.shared.u32 	[%r22], %r93;
	bra.uni 	$L__BB0_45;
$L__BB0_44:
	mad.lo.s32 	%r87, %r27, %r3, %r27;
	add.s32 	%r88, %r6, %r87;
	add.s32 	%r89, %r88, -1;
	mul.wide.u32 	%rd28, %r89, 4;
	add.s64 	%rd29, %rd1, %rd28;
	ld.global.u32 	%r90, [%rd29];
	st.shared.u32 	[%r22], %r90;
$L__BB0_45:
	setp.ne.s32 	%p63, %r5, %r20;
	add.s32 	%r95, %r4, -2;
	setp.ne.s32 	%p64, %r5, %r95;
	and.pred  	%p65, %p63, %p64;
	setp.ne.s32 	%p66, %r6, %r21;
	add.s32 	%r96, %r28, -2;
	setp.ne.s32 	%p67, %r6, %r96;
	and.pred  	%p68, %p65, %p67;
	and.pred  	%p69, %p68, %p66;
	@%p69 bra 	$L__BB0_49;
	setp.ne.s32 	%p70, %r6, %r21;
	@%p70 bra 	$L__BB0_48;
	mad.lo.s32 	%r101, %r27, %r3, %r27;
	mul.wide.u32 	%rd34, %r101, 4;
	add.s64 	%rd35, %rd1, %rd34;
	ld.global.u32 	%r102, [%rd35];
	st.shared.u32 	[%r22+8], %r102;
	bra.uni 	$L__BB0_49;
$L__BB0_48:
	mad.lo.s32 	%r97, %r27, %r3, %r27;
	add.s32 	%r98, %r6, %r97;
	add.s32 	%r99, %r98, 1;
	mul.wide.u32 	%rd32, %r99, 4;
	add.s64 	%rd33, %rd1, %rd32;
	ld.global.u32 	%r100, [%rd33];
	st.shared.u32 	[%r22+8], %r100;
$L__BB0_49:
	setp.ne.s32 	%p91, %r5, 0;
	@%p91 bra 	$L__BB0_53;
	setp.ne.s32 	%p92, %r6, 0;
	@%p92 bra 	$L__BB0_52;
	add.s32 	%r123, %r28, %r8;
	add.s32 	%r124, %r123, -1;
	mul.wide.u32 	%rd43, %r124, 4;
	add.s64 	%rd44, %rd1, %rd43;
	ld.global.u32 	%r125, [%rd44];
	mad.lo.s32 	%r126, %r7, %r2, %r7;
	shl.b32 	%r127, %r126, 2;
	mov.u32 	%r128, s_data;
	add.s32 	%r129, %r128, %r127;
	st.shared.u32 	[%r129], %r125;
	bra.uni 	$L__BB0_53;
$L__BB0_52:
	add.s32 	%r117, %r9, -1;
	mul.wide.u32 	%rd41, %r117, 4;
	add.s64 	%rd42, %rd1, %rd41;
	ld.global.u32 	%r118, [%rd42];
	mad.lo.s32 	%r119, %r7, %r2, %r7;
	shl.b32 	%r120, %r119, 2;
	mov.u32 	%r121, s_data;
	add.s32 	%r122, %r121, %r120;
	st.shared.u32 	[%r122], %r118;
$L__BB0_53:
	add.s32 	%r130, %r4, -1;
	setp.ne.s32 	%p93, %r5, %r130;
	add.s32 	%r23, %r28, -1;
	setp.ne.s32 	%p94, %r6, %r23;
	mad.lo.s32 	%r131, %r7, %r2, %r7;
	add.s32 	%r132, %r5, %r131;
	shl.b32 	%r133, %r132, 2;
	mov.u32 	%r134, s_data;
	add.s32 	%r24, %r134, %r133;
	and.pred  	%p95, %p93, %p94;
	@%p95 bra 	$L__BB0_57;
	setp.ne.s32 	%p96, %r6, %r23;
	@%p96 bra 	$L__BB0_56;
	mul.wide.u32 	%rd47, %r8, 4;
	add.s64 	%rd48, %rd1, %rd47;
	ld.global.u32 	%r137, [%rd48];
	st.shared.u32 	[%r24+8], %r137;
	bra.uni 	$L__BB0_57;
$L__BB0_56:
	add.s32 	%r135, %r9, 1;
	mul.wide.u32 	%rd45, %r135, 4;
	add.s64 	%rd46, %rd1, %rd45;
	ld.global.u32 	%r136, [%rd46];
	st.shared.u32 	[%r24+8], %r136;
$L__BB0_57:
	ld.global.u32 	%r138, [%rd2];
	st.shared.u32 	[%r24+4], %r138;
$L__BB0_58:
	bar.sync 	0;
	@%p4 bra 	$L__BB0_63;
	mad.lo.s32 	%r139, %r7, %r2, %r5;
	shl.b32 	%r140, %r139, 2;
	mov.u32 	%r141, s_data;
	add.s32 	%r142, %r141, %r140;
	ld.shared.u32 	%r143, [%r142];
	ld.shared.u32 	%r144, [%r142+4];
	add.s32 	%r145, %r144, %r143;
	ld.shared.u32 	%r146, [%r142+8];
	add.s32 	%r147, %r145, %r146;
	shl.b32 	%r148, %r7, 2;
	add.s32 	%r149, %r142, %r148;
	ld.shared.u32 	%r150, [%r149];
	add.s32 	%r151, %r147, %r150;
	ld.shared.u32 	%r152, [%r149+8];
	add.s32 	%r153, %r151, %r152;
	add.s32 	%r154, %r149, %r148;
	ld.shared.u32 	%r155, [%r154];
	add.s32 	%r156, %r153, %r155;
	ld.shared.u32 	%r157, [%r154+4];
	add.s32 	%r158, %r156, %r157;
	ld.shared.u32 	%r159, [%r154+8];
	add.s32 	%r160, %r158, %r159;
	ld.shared.u32 	%r161, [%r149+4];
	setp.ne.s32 	%p98, %r161, 1;
	and.b32  	%r162, %r160, -2;
	setp.eq.s32 	%p99, %r162, 2;
	or.pred  	%p100, %p98, %p99;
	@%p100 bra 	$L__BB0_61;
	mov.b32 	%r163, 0;
	st.global.u32 	[%rd2], %r163;
	bra.uni 	$L__BB0_63;
$L__BB0_61:
	setp.ne.s32 	%p101, %r161, 0;
	setp.ne.s32 	%p102, %r160, 3;
	or.pred  	%p103, %p101, %p102;
	@%p103 bra 	$L__BB0_63;
	mov.b32 	%r164, 1;
	st.global.u32 	[%rd2], %r164;
$L__BB0_63:
	ret;

}


// ===== COMPILED SASS (sm_100) =====

	.target	sm_100

	.elftype	@"ET_EXEC"


//--------------------- .note.nv.tkinfo           --------------------------
	.section	.note.nv.tkinfo,"",@"SHT_NOTE"
	.sectionflags	@"SHF_NOTE_NV_TKINFO"
	.tkinfo
        /*0018*/ 	.word	0x00000002
        /*0030*/ 	.string	""
        /*0030*/ 	.string	"ptxas"
        /*0030*/ 	.string	"Cuda compilation tools, release 13.0, V13.0.88"
        /*0030*/ 	.string	"Build cuda_13.0.r13.0/compiler.36424714_0"
        /*0030*/ 	.string	"-arch sm_100 -m 64 "



//--------------------- .note.nv.cuinfo           --------------------------
	.section	.note.nv.cuinfo,"",@"SHT_NOTE"
	.sectionflags	@"SHF_NOTE_NV_CUINFO"
        /*0018*/ 	.short	0x0002
        /*001a*/ 	.short	0x0064
        /*001c*/ 	.short	0x0082
	.zero		2


//--------------------- .nv.info                  --------------------------
	.section	.nv.info,"",@"SHT_CUDA_INFO"
	.align	4


	//----- nvinfo : EIATTR_REGCOUNT
	.align		4
        /*0000*/ 	.byte	0x04, 0x2f
        /*0002*/ 	.short	(.L_1 - .L_0)
	.align		4
.L_0:
        /*0004*/ 	.word	index@(_Z8playGamePiiii)
        /*0008*/ 	.word	0x0000001b


	//----- nvinfo : EIATTR_FRAME_SIZE
	.align		4
.L_1:
        /*000c*/ 	.byte	0x04, 0x11
        /*000e*/ 	.short	(.L_3 - .L_2)
	.align		4
.L_2:
        /*0010*/ 	.word	index@(_Z8playGamePiiii)
        /*0014*/ 	.word	0x00000000


	//----- nvinfo : EIATTR_MIN_STACK_SIZE
	.align		4
.L_3:
        /*0018*/ 	.byte	0x04, 0x12
        /*001a*/ 	.short	(.L_5 - .L_4)
	.align		4
.L_4:
        /*001c*/ 	.word	index@(_Z8playGamePiiii)
        /*0020*/ 	.word	0x00000000
.L_5:


//--------------------- .nv.compat                --------------------------
	.section	.nv.compat,"",@"SHT_CUDA_COMPAT_INFO"
	.align	4
        /*0000*/ 	.byte	0x02, 0x09, 0x00, 0x00, 0x02, 0x02, 0x01, 0x00, 0x02, 0x05, 0x05, 0x00, 0x03, 0x07, 0x01, 0x01
        /*0010*/ 	.byte	0x02, 0x03, 0x00, 0x00, 0x02, 0x06, 0x01, 0x00, 0x04, 0x0b, 0x08, 0x00, 0x09, 0x00, 0x00, 0x00
        /*0020*/ 	.byte	0x00, 0x00, 0x00, 0x00


//--------------------- .nv.info._Z8playGamePiiii --------------------------
	.section	.nv.info._Z8playGamePiiii,"",@"SHT_CUDA_INFO"
	.sectionflags	@""
	.align	4


	//----- nvinfo : EIATTR_CUDA_API_VERSION
	.align		4
        /*0000*/ 	.byte	0x04, 0x37
        /*0002*/ 	.short	(.L_7 - .L_6)
.L_6:
        /*0004*/ 	.word	0x00000082


	//----- nvinfo : EIATTR_KPARAM_INFO
	.align		4
.L_7:
        /*0008*/ 	.byte	0x04, 0x17
        /*000a*/ 	.short	(.L_9 - .L_8)
.L_8:
        /*000c*/ 	.word	0x00000000
        /*0010*/ 	.short	0x0003
        /*0012*/ 	.short	0x0010
        /*0014*/ 	.byte	0x00, 0xf0, 0x11, 0x00


	//----- nvinfo : EIATTR_KPARAM_INFO
	.align		4
.L_9:
        /*0018*/ 	.byte	0x04, 0x17
        /*001a*/ 	.short	(.L_11 - .L_10)
.L_10:
        /*001c*/ 	.word	0x00000000
        /*0020*/ 	.short	0x0002
        /*0022*/ 	.short	0x000c
        /*0024*/ 	.byte	0x00, 0xf0, 0x11, 0x00


	//----- nvinfo : EIATTR_KPARAM_INFO
	.align		4
.L_11:
        /*0028*/ 	.byte	0x04, 0x17
        /*002a*/ 	.short	(.L_13 - .L_12)
.L_12:
        /*002c*/ 	.word	0x00000000
        /*0030*/ 	.short	0x0001
        /*0032*/ 	.short	0x0008
        /*0034*/ 	.byte	0x00, 0xf0, 0x11, 0x00


	//----- nvinfo : EIATTR_KPARAM_INFO
	.align		4
.L_13:
        /*0038*/ 	.byte	0x04, 0x17
        /*003a*/ 	.short	(.L_15 - .L_14)
.L_14:
        /*003c*/ 	.word	0x00000000
        /*0040*/ 	.short	0x0000
        /*0042*/ 	.short	0x0000
        /*0044*/ 	.byte	0x00, 0xf5, 0x21, 0x00


	//----- nvinfo : EIATTR_SPARSE_MMA_MASK
	.align		4
.L_15:
        /*0048*/ 	.byte	0x03, 0x50
        /*004a*/ 	.short	0x0000


	//----- nvinfo : EIATTR_MAXREG_COUNT
	.align		4
        /*004c*/ 	.byte	0x03, 0x1b
        /*004e*/ 	.short	0x00ff


	//----- nvinfo : EIATTR_NUM_BARRIERS
	.align		4
        /*0050*/ 	.byte	0x02, 0x4c
        /*0052*/ 	.byte	0x01
	.zero		1


	//----- nvinfo : EIATTR_MERCURY_ISA_VERSION
	.align		4
        /*0054*/ 	.byte	0x03, 0x5f
        /*0056*/ 	.short	0x0101


	//----- nvinfo : EIATTR_VRC_CTA_INIT_COUNT
	.align		4
        /*0058*/ 	.byte	0x02, 0x4a
	.zero		1
	.zero		1


	//----- nvinfo : EIATTR_EXIT_INSTR_OFFSETS
	.align		4
        /*005c*/ 	.byte	0x04, 0x1c
        /*005e*/ 	.short	(.L_17 - .L_16)


	//   ....[0]....
.L_16:
        /*0060*/ 	.word	0x000010c0


	//   ....[1]....
        /*0064*/ 	.word	0x00001260


	//   ....[2]....
        /*0068*/ 	.word	0x00001290


	//   ....[3]....
        /*006c*/ 	.word	0x000012c0


	//----- nvinfo : EIATTR_CRS_STACK_SIZE
	.align		4
.L_17:
        /*0070*/ 	.byte	0x04, 0x1e
        /*0072*/ 	.short	(.L_19 - .L_18)
.L_18:
        /*0074*/ 	.word	0x00000000


	//----- nvinfo : EIATTR_CBANK_PARAM_SIZE
	.align		4
.L_19:
        /*0078*/ 	.byte	0x03, 0x19
        /*007a*/ 	.short	0x0014


	//----- nvinfo : EIATTR_PARAM_CBANK
	.align		4
        /*007c*/ 	.byte	0x04, 0x0a
        /*007e*/ 	.short	(.L_21 - .L_20)
	.align		4
.L_20:
        /*0080*/ 	.word	index@(.nv.constant0._Z8playGamePiiii)
        /*0084*/ 	.short	0x0380
        /*0086*/ 	.short	0x0014


	//----- nvinfo : EIATTR_SW_WAR
	.align		4
.L_21:
        /*0088*/ 	.byte	0x04, 0x36
        /*008a*/ 	.short	(.L_23 - .L_22)
.L_22:
        /*008c*/ 	.word	0x00000008
.L_23:


//--------------------- .nv.callgraph             --------------------------
	.section	.nv.callgraph,"",@"SHT_CUDA_CALLGRAPH"
	.align	4
	.sectionentsize	8
	.align		4
        /*0000*/ 	.word	0x00000000
	.align		4
        /*0004*/ 	.word	0xffffffff
	.align		4
        /*0008*/ 	.word	0x00000000
	.align		4
        /*000c*/ 	.word	0xfffffffe
	.align		4
        /*0010*/ 	.word	0x00000000
	.align		4
        /*0014*/ 	.word	0xfffffffd
	.align		4
        /*0018*/ 	.word	0x00000000
	.align		4
        /*001c*/ 	.word	0xfffffffc


//--------------------- .text._Z8playGamePiiii    --------------------------
	.section	.text._Z8playGamePiiii,"ax",@progbits
	.align	128
        .global         _Z8playGamePiiii
        .type           _Z8playGamePiiii,@function
        .size           _Z8playGamePiiii,(.L_x_20 - _Z8playGamePiiii)
        .other          _Z8playGamePiiii,@"STO_CUDA_ENTRY STV_DEFAULT"
_Z8playGamePiiii:
.text._Z8playGamePiiii:
[----:B------:R-:W-:Y:S01]  /*0000*/  LDC R1, c[0x0][0x37c] ;  /* 0x0000df00ff017b82 */ /* 0x000fe20000000800 */
[----:B------:R-:W0:Y:S07]  /*0010*/  S2R R0, SR_TID.Y ;  /* 0x0000000000007919 */ /* 0x000e2e0000002200 */
[----:B------:R-:W0:Y:S01]  /*0020*/  S2UR UR4, SR_CTAID.Y ;  /* 0x00000000000479c3 */ /* 0x000e220000002600 */
[----:B------:R-:W1:Y:S01]  /*0030*/  LDCU.64 UR6, c[0x0][0x358] ;  /* 0x00006b00ff0677ac */ /* 0x000e620008000a00 */
[----:B------:R-:W-:Y:S01]  /*0040*/  BSSY.RECONVERGENT B0, `(.L_x_0) ;  /* 0x0000106000007945 */ /* 0x000fe20003800200 */
[----:B------:R-:W2:Y:S05]  /*0050*/  S2R R13, SR_TID.X ;  /* 0x00000000000d7919 */ /* 0x000eaa0000002100 */
[----:B------:R-:W0:Y:S08]  /*0060*/  LDC R15, c[0x0][0x364] ;  /* 0x0000d900ff0f7b82 */ /* 0x000e300000000800 */
[----:B------:R-:W2:Y:S08]  /*0070*/  S2UR UR5, SR_CTAID.X ;  /* 0x00000000000579c3 */ /* 0x000eb00000002500 */
[----:B------:R-:W2:Y:S08]  /*0080*/  LDC R12, c[0x0][0x360] ;  /* 0x0000d800ff0c7b82 */ /* 0x000eb00000000800 */
[----:B------:R-:W3:Y:S01]  /*0090*/  LDC R14, c[0x0][0x390] ;  /* 0x0000e400ff0e7b82 */ /* 0x000ee20000000800 */
[----:B0-----:R-:W-:-:S07]  /*00a0*/  IMAD R17, R15, UR4, R0 ;  /* 0x000000040f117c24 */ /* 0x001fce000f8e0200 */
[----:B------:R-:W0:Y:S08]  /*00b0*/  LDC.64 R4, c[0x0][0x388] ;  /* 0x0000e200ff047b82 */ /* 0x000e300000000a00 */
[----:B------:R-:W4:Y:S01]  /*00c0*/  LDC.64 R2, c[0x0][0x380] ;  /* 0x0000e000ff027b82 */ /* 0x000f220000000a00 */
[C---:B--2---:R-:W-:Y:S02]  /*00d0*/  IMAD R19, R12.reuse, UR5, R13 ;  /* 0x000000050c137c24 */ /* 0x044fe4000f8e020d */
[----:B------:R-:W-:Y:S01]  /*00e0*/  VIADD R18, R12, 0x2 ;  /* 0x000000020c127836 */ /* 0x000fe20000000000 */
[----:B---3--:R-:W-:-:S04]  /*00f0*/  ISETP.GE.U32.AND P0, PT, R17, R14, PT ;  /* 0x0000000e1100720c */ /* 0x008fc80003f06070 */
[----:B0-----:R-:W-:Y:S01]  /*0100*/  ISETP.LT.U32.AND P0, PT, R19, R5, !P0 ;  /* 0x000000051300720c */ /* 0x001fe20004701070 */
[----:B------:R-:W-:-:S04]  /*0110*/  IMAD R16, R17, R4, RZ ;  /* 0x0000000411107224 */ /* 0x000fc800078e02ff */
[----:B------:R-:W-:-:S04]  /*0120*/  IMAD.IADD R21, R19, 0x1, R16 ;  /* 0x0000000113157824 */ /* 0x000fc800078e0210 */
[----:B----4-:R-:W-:-:S04]  /*0130*/  IMAD.WIDE.U32 R6, R21, 0x4, R2 ;  /* 0x0000000415067825 */ /* 0x010fc800078e0002 */
[----:B-1----:R-:W-:Y:S05]  /*0140*/  @!P0 BRA `(.L_x_1) ;  /* 0x0000000c00d48947 */ /* 0x002fea0003800000 */
[----:B------:R-:W-:Y:S01]  /*0150*/  ISETP.NE.AND P1, PT, R0, RZ, PT ;  /* 0x000000ff0000720c */ /* 0x000fe20003f25270 */
[----:B------:R-:W-:-:S12]  /*0160*/  BSSY.RECONVERGENT B1, `(.L_x_2) ;  /* 0x0000068000017945 */ /* 0x000fd80003800200 */
[----:B------:R-:W-:Y:S05]  /*0170*/  @P1 BRA `(.L_x_3) ;  /* 0x0000000400981947 */ /* 0x000fea0003800000 */
[----:B------:R-:W-:Y:S01]  /*0180*/  ISETP.NE.AND P1, PT, R17, RZ, PT ;  /* 0x000000ff1100720c */ /* 0x000fe20003f25270 */
[----:B------:R-:W-:-:S12]  /*0190*/  VIADD R10, R5, 0xffffffff ;  /* 0xffffffff050a7836 */ /* 0x000fd80000000000 */
[----:B------:R-:W-:Y:S05]  /*01a0*/  @P1 BRA `(.L_x_4) ;  /* 0x0000000000c81947 */ /* 0x000fea0003800000 */
[----:B------:R-:W-:Y:S01]  /*01b0*/  VIADD R22, R12, 0xffffffff ;  /* 0xffffffff0c167836 */ /* 0x000fe20000000000 */
[----:B------:R-:W-:-:S04]  /*01c0*/  ISETP.NE.AND P2, PT, R19, R10, PT ;  /* 0x0000000a1300720c */ /* 0x000fc80003f45270 */
[C---:B------:R-:W-:Y:S02]  /*01d0*/  ISETP.NE.AND P1, PT, R13.reuse, R22, PT ;  /* 0x000000160d00720c */ /* 0x040fe40003f25270 */
[C---:B------:R-:W-:Y:S02]  /*01e0*/  ISETP.NE.OR P3, PT, R13.reuse, RZ, P2 ;  /* 0x000000ff0d00720c */ /* 0x040fe40001765670 */
[----:B------:R-:W-:Y:S02]  /*01f0*/  ISETP.NE.AND P1, PT, R13, RZ, P1 ;  /* 0x000000ff0d00720c */ /* 0x000fe40000f25270 */
[----:B------:R-:W-:Y:S02]  /*0200*/  ISETP.NE.AND P3, PT, R12, 0x1, P3 ;  /* 0x000000010c00780c */ /* 0x000fe40001f65270 */
[----:B------:R-:W-:-:S04]  /*0210*/  ISETP.NE.AND P1, PT, R19, R10, P1 ;  /* 0x0000000a1300720c */ /* 0x000fc80000f25270 */
[----:B------:R-:W-:-:S13]  /*0220*/  PLOP3.LUT P1, PT, P1, P3, PT, 0x8, 0x80 ;  /* 0x000000000080781c */ /* 0x000fda0000f26170 */
[----:B------:R-:W-:-:S04]  /*0230*/  @!P1 VIADD R8, R14, 0xffffffff ;  /* 0xffffffff0e089836 */ /* 0x000fc80000000000 */
[----:B------:R-:W-:-:S04]  /*0240*/  @!P1 IMAD R9, R8, R4, R19 ;  /* 0x0000000408099224 */ /* 0x000fc800078e0213 */
[----:B------:R-:W-:-:S06]  /*0250*/  @!P1 IMAD.WIDE.U32 R8, R9, 0x4, R2 ;  /* 0x0000000409089825 */ /* 0x000fcc00078e0002 */
[----:B------:R-:W2:Y:S01]  /*0260*/  @!P1 LDG.E R9, desc[UR6][R8.64] ;  /* 0x0000000608099981 */ /* 0x000ea2000c1e1900 */
[----:B------:R-:W0:Y:S01]  /*0270*/  S2UR UR5, SR_CgaCtaId ;  /* 0x00000000000579c3 */ /* 0x000e220000008800 */
[----:B------:R-:W-:Y:S01]  /*0280*/  UMOV UR4, 0x400 ;  /* 0x0000040000047882 */ /* 0x000fe20000000000 */
[----:B------:R-:W-:Y:S01]  /*0290*/  ISETP.GT.U32.AND P3, PT, R13, 0x1, PT ;  /* 0x000000010d00780c */ /* 0x000fe20003f64070 */
[----:B------:R-:W-:Y:S01]  /*02a0*/  VIADD R24, R12, 0xfffffffe ;  /* 0xfffffffe0c187836 */ /* 0x000fe20000000000 */
[----:B------:R-:W-:Y:S01]  /*02b0*/  BSSY.RECONVERGENT B2, `(.L_x_5) ;  /* 0x0000015000027945 */ /* 0x000fe20003800200 */
[----:B------:R-:W-:Y:S01]  /*02c0*/  ISETP.NE.AND P4, PT, R19, R10, PT ;  /* 0x0000000a1300720c */ /* 0x000fe20003f85270 */
[----:B0-----:R-:W-:-:S06]  /*02d0*/  ULEA UR4, UR5, UR4, 0x18 ;  /* 0x0000000405047291 */ /* 0x001fcc000f8ec0ff */
[----:B------:R-:W-:-:S05]  /*02e0*/  LEA R20, R13, UR4, 0x2 ;  /* 0x000000040d147c11 */ /* 0x000fca000f8e10ff */
[----:B--2---:R0:W-:Y:S01]  /*02f0*/  @!P1 STS [R20+0x4], R9 ;  /* 0x0000040914009388 */ /* 0x0041e20000000800 */
[----:B------:R-:W-:Y:S01]  /*0300*/  ISETP.NE.AND P1, PT, R13, R24, PT ;  /* 0x000000180d00720c */ /* 0x000fe20003f25270 */
[----:B------:R-:W-:-:S03]  /*0310*/  VIADD R24, R5, 0xfffffffe ;  /* 0xfffffffe05187836 */ /* 0x000fc60000000000 */
[----:B------:R-:W-:-:S04]  /*0320*/  ISETP.NE.AND P1, PT, R13, R22, P1 ;  /* 0x000000160d00720c */ /* 0x000fc80000f25270 */
[----:B------:R-:W-:Y:S01]  /*0330*/  ISETP.NE.AND P1, PT, R19, R24, P1 ;  /* 0x000000181300720c */ /* 0x000fe20000f25270 */
[----:B0-----:R-:W-:-:S12]  /*0340*/  @P3 BRA `(.L_x_6) ;  /* 0x00000000002c3947 */ /* 0x001fd80003800000 */
[----:B------:R-:W-:Y:S01]  /*0350*/  ISETP.NE.AND P3, PT, R19, RZ, PT ;  /* 0x000000ff1300720c */ /* 0x000fe20003f65270 */
[----:B------:R-:W-:-:S12]  /*0360*/  VIADD R11, R14, 0xffffffff ;  /* 0xffffffff0e0b7836 */ /* 0x000fd80000000000 */
[CC--:B------:R-:W-:Y:S02]  /*0370*/  @P3 IMAD R9, R11.reuse, R4.reuse, R19 ;  /* 0x000000040b093224 */ /* 0x0c0fe400078e0213 */
[----:B------:R-:W-:-:S03]  /*0380*/  @!P3 IMAD R11, R11, R4, R10 ;  /* 0x000000040b0bb224 */ /* 0x000fc600078e020a */
[----:B------:R-:W-:Y:S01]  /*0390*/  @P3 IADD3 R9, PT, PT, R9, -0x1, RZ ;  /* 0xffffffff09093810 */ /* 0x000fe20007ffe0ff */
[----:B------:R-:W-:-:S04]  /*03a0*/  @!P3 IMAD.WIDE R10, R11, 0x4, R2 ;  /* 0x000000040b0ab825 */ /* 0x000fc800078e0202 */
[----:B------:R-:W-:Y:S02]  /*03b0*/  @P3 IMAD.WIDE.U32 R8, R9, 0x4, R2 ;  /* 0x0000000409083825 */ /* 0x000fe400078e0002 */
[----:B------:R-:W2:Y:S04]  /*03c0*/  @!P3 LDG.E R11, desc[UR6][R10.64] ;  /* 0x000000060a0bb981 */ /* 0x000ea8000c1e1900 */
[----:B------:R-:W3:Y:S04]  /*03d0*/  @P3 LDG.E R9, desc[UR6][R8.64] ;  /* 0x0000000608093981 */ /* 0x000ee8000c1e1900 */
[----:B--2---:R0:W-:Y:S04]  /*03e0*/  @!P3 STS [R20], R11 ;  /* 0x0000000b1400b388 */ /* 0x0041e80000000800 */
[----:B---3--:R0:W-:Y:S02]  /*03f0*/  @P3 STS [R20], R9 ;  /* 0x0000000914003388 */ /* 0x0081e40000000800 */
.L_x_6:
[----:B------:R-:W-:Y:S05]  /*0400*/  BSYNC.RECONVERGENT B2 ;  /* 0x0000000000027941 */ /* 0x000fea0003800200 */
.L_x_5:
[----:B------:R-:W-:Y:S05]  /*0410*/  @P1 BRA P4, `(.L_x_3) ;  /* 0x0000000000f01947 */ /* 0x000fea0002000000 */
[----:B0-----:R-:W-:-:S04]  /*0420*/  VIADD R9, R14, 0xffffffff ;  /* 0xffffffff0e097836 */ /* 0x001fc80000000000 */
[CC--:B------:R-:W-:Y:S02]  /*0430*/  @P2 IMAD R11, R9.reuse, R4.reuse, R19 ;  /* 0x00000004090b2224 */ /* 0x0c0fe400078e0213 */
[----:B------:R-:W-:Y:S02]  /*0440*/  @!P2 IMAD R9, R9, R4, RZ ;  /* 0x000000040909a224 */ /* 0x000fe400078e02ff */
[----:B------:R-:W-:Y:S02]  /*0450*/  @P2 VIADD R11, R11, 0x1 ;  /* 0x000000010b0b2836 */ /* 0x000fe40000000000 */
[----:B------:R-:W-:-:S04]  /*0460*/  @!P2 IMAD.WIDE R8, R9, 0x4, R2 ;  /* 0x000000040908a825 */ /* 0x000fc800078e0202 */
[----:B------:R-:W-:Y:S02]  /*0470*/  @P2 IMAD.WIDE.U32 R10, R11, 0x4, R2 ;  /* 0x000000040b0a2825 */ /* 0x000fe400078e0002 */
[----:B------:R-:W2:Y:S04]  /*0480*/  @!P2 LDG.E R9, desc[UR6][R8.64] ;  /* 0x000000060809a981 */ /* 0x000ea8000c1e1900 */
[----:B------:R-:W3:Y:S04]  /*0490*/  @P2 LDG.E R11, desc[UR6][R10.64] ;  /* 0x000000060a0b2981 */ /* 0x000ee8000c1e1900 */
[----:B--2---:R1:W-:Y:S04]  /*04a0*/  @!P2 STS [R20+0x8], R9 ;  /* 0x000008091400a388 */ /* 0x0043e80000000800 */
[----:B---3--:R1:W-:Y:S01]  /*04b0*/  @P2 STS [R20+0x8], R11 ;  /* 0x0000080b14002388 */ /* 0x0083e20000000800 */
[----:B------:R-:W-:Y:S05]  /*04c0*/  BRA `(.L_x_3) ;  /* 0x0000000000c47947 */ /* 0x000fea0003800000 */
.L_x_4:
        /* <DEDUP_REMOVED lines=31> */
[----:B------:R-:W-:-:S04]  /*06c0*/  @!P3 IMAD.WIDE.U32 R8, R9, 0x4, R2 ;  /* 0x000000040908b825 */ /* 0x000fc800078e0002 */
[----:B------:R-:W-:Y:S02]  /*06d0*/  @P3 IMAD.WIDE.U32 R10, R11, 0x4, R2 ;  /* 0x000000040b0a3825 */ /* 0x000fe400078e0002 */
[----:B------:R-:W2:Y:S04]  /*06e0*/  @!P3 LDG.E R9, desc[UR6][R8.64] ;  /* 0x000000060809b981 */ /* 0x000ea8000c1e1900 */
[----:B------:R-:W3:Y:S04]  /*06f0*/  @P3 LDG.E R11, desc[UR6][R10.64] ;  /* 0x000000060a0b3981 */ /* 0x000ee8000c1e1900 */
[----:B--2---:R0:W-:Y:S04]  /*0700*/  @!P3 STS [R20], R9 ;  /* 0x000000091400b388 */ /* 0x0041e80000000800 */
[----:B---3--:R0:W-:Y:S02]  /*0710*/  @P3 STS [R20], R11 ;  /* 0x0000000b14003388 */ /* 0x0081e40000000800 */
.L_x_8:
[----:B------:R-:W-:Y:S05]  /*0720*/  BSYNC.RECONVERGENT B2 ;  /* 0x0000000000027941 */ /* 0x000fea0003800200 */
.L_x_7:
[----:B------:R-:W-:Y:S05]  /*0730*/  @P1 BRA P4, `(.L_x_3) ;  /* 0x0000000000281947 */ /* 0x000fea0002000000 */
[----:B0-----:R-:W-:-:S04]  /*0740*/  VIADD R9, R17, 0xffffffff ;  /* 0xffffffff11097836 */ /* 0x001fc80000000000 */
[CC--:B------:R-:W-:Y:S02]  /*0750*/  @P2 IMAD R11, R9.reuse, R4.reuse, R19 ;  /* 0x00000004090b2224 */ /* 0x0c0fe400078e0213 */
[----:B------:R-:W-:Y:S02]  /*0760*/  @!P2 IMAD R9, R9, R4, RZ ;  /* 0x000000040909a224 */ /* 0x000fe400078e02ff */
[----:B------:R-:W-:Y:S02]  /*0770*/  @P2 VIADD R11, R11, 0x1 ;  /* 0x000000010b0b2836 */ /* 0x000fe40000000000 */
[----:B------:R-:W-:-:S04]  /*0780*/  @!P2 IMAD.WIDE.U32 R8, R9, 0x4, R2 ;  /* 0x000000040908a825 */ /* 0x000fc800078e0002 */
[----:B------:R-:W-:Y:S02]  /*0790*/  @P2 IMAD.WIDE.U32 R10, R11, 0x4, R2 ;  /* 0x000000040b0a2825 */ /* 0x000fe400078e0002 */
[----:B------:R-:W2:Y:S04]  /*07a0*/  @!P2 LDG.E R9, desc[UR6][R8.64] ;  /* 0x000000060809a981 */ /* 0x000ea8000c1e1900 */
[----:B------:R-:W3:Y:S04]  /*07b0*/  @P2 LDG.E R11, desc[UR6][R10.64] ;  /* 0x000000060a0b2981 */ /* 0x000ee8000c1e1900 */
[----:B--2---:R2:W-:Y:S04]  /*07c0*/  @!P2 STS [R20+0x8], R9 ;  /* 0x000008091400a388 */ /* 0x0045e80000000800 */
[----:B---3--:R2:W-:Y:S02]  /*07d0*/  @P2 STS [R20+0x8], R11 ;  /* 0x0000080b14002388 */ /* 0x0085e40000000800 */
.L_x_3:
[----:B------:R-:W-:Y:S05]  /*07e0*/  BSYNC.RECONVERGENT B1 ;  /* 0x0000000000017941 */ /* 0x000fea0003800200 */
.L_x_2:
[----:B------:R-:W-:Y:S01]  /*07f0*/  VIADD R14, R14, 0xffffffff ;  /* 0xffffffff0e0e7836 */ /* 0x000fe20000000000 */
[----:B------:R-:W-:Y:S01]  /*0800*/  BSSY.RECONVERGENT B1, `(.L_x_9) ;  /* 0x0000061000017945 */ /* 0x000fe20003800200 */
[----:B------:R-:W-:-:S03]  /*0810*/  VIADD R15, R15, 0xffffffff ;  /* 0xffffffff0f0f7836 */ /* 0x000fc60000000000 */
[----:B------:R-:W-:Y:S02]  /*0820*/  ISETP.NE.AND P1, PT, R17, R14, PT ;  /* 0x0000000e1100720c */ /* 0x000fe40003f25270 */
[----:B------:R-:W-:-:S13]  /*0830*/  ISETP.NE.AND P2, PT, R0, R15, PT ;  /* 0x0000000f0000720c */ /* 0x000fda0003f45270 */
[----:B------:R-:W-:Y:S05]  /*0840*/  @P1 BRA P2, `(.L_x_10) ;  /* 0x0000000400701947 */ /* 0x000fea0001000000 */
[----:B------:R-:W-:Y:S01]  /*0850*/  VIADD R10, R5, 0xffffffff ;  /* 0xffffffff050a7836 */ /* 0x000fe20000000000 */
[----:B------:R-:W-:Y:S06]  /*0860*/  @P1 BRA `(.L_x_11) ;  /* 0x0000000000a81947 */ /* 0x000fec0003800000 */
[----:B------:R-:W-:Y:S01]  /*0870*/  VIADD R14, R12, 0xffffffff ;  /* 0xffffffff0c0e7836 */ /* 0x000fe20000000000 */
[C---:B------:R-:W-:Y:S01]  /*0880*/  ISETP.NE.AND P2, PT, R19.reuse, R10, PT ;  /* 0x0000000a1300720c */ /* 0x040fe20003f45270 */
[----:B012---:R-:W-:-:S03]  /*0890*/  IMAD.WIDE.U32 R8, R19, 0x4, R2 ;  /* 0x0000000413087825 */ /* 0x007fc600078e0002 */
[C---:B------:R-:W-:Y:S02]  /*08a0*/  ISETP.NE.AND P1, PT, R13.reuse, R14, PT ;  /* 0x0000000e0d00720c */ /* 0x040fe40003f25270 */
[C---:B------:R-:W-:Y:S02]  /*08b0*/  ISETP.NE.OR P3, PT, R13.reuse, RZ, P2 ;  /* 0x000000ff0d00720c */ /* 0x040fe40001765670 */
[----:B------:R-:W-:Y:S02]  /*08c0*/  ISETP.NE.AND P1, PT, R13, RZ, P1 ;  /* 0x000000ff0d00720c */ /* 0x000fe40000f25270 */
[----:B------:R-:W-:Y:S02]  /*08d0*/  ISETP.NE.AND P3, PT, R12, 0x1, P3 ;  /* 0x000000010c00780c */ /* 0x000fe40001f65270 */
[----:B------:R-:W-:-:S04]  /*08e0*/  ISETP.NE.AND P1, PT, R19, R10, P1 ;  /* 0x0000000a1300720c */ /* 0x000fc80000f25270 */
[----:B------:R-:W-:-:S13]  /*08f0*/  PLOP3.LUT P1, PT, P1, P3, PT, 0x8, 0x80 ;  /* 0x000000000080781c */ /* 0x000fda0000f26170 */
[----:B------:R-:W2:Y:S01]  /*0900*/  @!P1 LDG.E R11, desc[UR6][R8.64] ;  /* 0x00000006080b9981 */ /* 0x000ea2000c1e1900 */
[----:B------:R-:W0:Y:S01]  /*0910*/  S2UR UR5, SR_CgaCtaId ;  /* 0x00000000000579c3 */ /* 0x000e220000008800 */
[----:B------:R-:W-:Y:S01]  /*0920*/  IADD3 R4, PT, PT, R0, 0x2, RZ ;  /* 0x0000000200047810 */ /* 0x000fe20007ffe0ff */
[----:B------:R-:W-:Y:S01]  /*0930*/  UMOV UR4, 0x400 ;  /* 0x0000040000047882 */ /* 0x000fe20000000000 */
[----:B------:R-:W-:Y:S01]  /*0940*/  ISETP.GT.U32.AND P4, PT, R13, 0x1, PT ;  /* 0x000000010d00780c */ /* 0x000fe20003f84070 */
[----:B------:R-:W-:Y:S01]  /*0950*/  VIADD R20, R12, 0xfffffffe ;  /* 0xfffffffe0c147836 */ /* 0x000fe20000000000 */
[----:B------:R-:W-:Y:S01]  /*0960*/  BSSY.RECONVERGENT B2, `(.L_x_12) ;  /* 0x0000013000027945 */ /* 0x000fe20003800200 */
[----:B------:R-:W-:Y:S01]  /*0970*/  IMAD R4, R18, R4, R13 ;  /* 0x0000000412047224 */ /* 0x000fe200078e020d */
[----:B0-----:R-:W-:-:S06]  /*0980*/  ULEA UR4, UR5, UR4, 0x18 ;  /* 0x0000000405047291 */ /* 0x001fcc000f8ec0ff */
[----:B------:R-:W-:-:S05]  /*0990*/  LEA R4, R4, UR4, 0x2 ;  /* 0x0000000404047c11 */ /* 0x000fca000f8e10ff */
[----:B--2---:R0:W-:Y:S01]  /*09a0*/  @!P1 STS [R4+0x4], R11 ;  /* 0x0000040b04009388 */ /* 0x0041e20000000800 */
[----:B------:R-:W-:Y:S01]  /*09b0*/  ISETP.NE.AND P1, PT, R13, R20, PT ;  /* 0x000000140d00720c */ /* 0x000fe20003f25270 */
[----:B------:R-:W-:-:S03]  /*09c0*/  VIADD R20, R5, 0xfffffffe ;  /* 0xfffffffe05147836 */ /* 0x000fc60000000000 */
[----:B------:R-:W-:Y:S02]  /*09d0*/  ISETP.NE.AND P1, PT, R13, R14, P1 ;  /* 0x0000000e0d00720c */ /* 0x000fe40000f25270 */
[C---:B------:R-:W-:Y:S02]  /*09e0*/  ISETP.NE.AND P3, PT, R19.reuse, R20, PT ;  /* 0x000000141300720c */ /* 0x040fe40003f65270 */
[----:B------:R-:W-:Y:S01]  /*09f0*/  ISETP.NE.AND P1, PT, R19, R10, P1 ;  /* 0x0000000a1300720c */ /* 0x000fe20000f25270 */
[----:B0-----:R-:W-:-:S12]  /*0a00*/  @P4 BRA `(.L_x_13) ;  /* 0x0000000000204947 */ /* 0x001fd80003800000 */
[----:B------:R-:W-:-:S13]  /*0a10*/  ISETP.NE.AND P4, PT, R19, RZ, PT ;  /* 0x000000ff1300720c */ /* 0x000fda0003f85270 */
[----:B------:R-:W-:Y:S02]  /*0a20*/  @P4 VIADD R11, R19, 0xffffffff ;  /* 0xffffffff130b4836 */ /* 0x000fe40000000000 */
[----:B------:R-:W-:-:S04]  /*0a30*/  @!P4 IMAD.WIDE R14, R5, 0x4, R2 ;  /* 0x00000004050ec825 */ /* 0x000fc800078e0202 */
[----:B------:R-:W-:Y:S02]  /*0a40*/  @P4 IMAD.WIDE.U32 R10, R11, 0x4, R2 ;  /* 0x000000040b0a4825 */ /* 0x000fe400078e0002 */
[----:B------:R-:W2:Y:S04]  /*0a50*/  @!P4 LDG.E R15, desc[UR6][R14.64+-0x4] ;  /* 0xfffffc060e0fc981 */ /* 0x000ea8000c1e1900 */
[----:B------:R-:W3:Y:S04]  /*0a60*/  @P4 LDG.E R11, desc[UR6][R10.64] ;  /* 0x000000060a0b4981 */ /* 0x000ee8000c1e1900 */
[----:B--2---:R0:W-:Y:S04]  /*0a70*/  @!P4 STS [R4], R15 ;  /* 0x0000000f0400c388 */ /* 0x0041e80000000800 */
[----:B---3--:R0:W-:Y:S02]  /*0a80*/  @P4 STS [R4], R11 ;  /* 0x0000000b04004388 */ /* 0x0081e40000000800 */
.L_x_13:
[----:B------:R-:W-:Y:S05]  /*0a90*/  BSYNC.RECONVERGENT B2 ;  /* 0x0000000000027941 */ /* 0x000fea0003800200 */
.L_x_12:
[----:B------:R-:W-:Y:S05]  /*0aa0*/  @P1 BRA P3, `(.L_x_10) ;  /* 0x0000000000d81947 */ /* 0x000fea0001800000 */
[----:B0-----:R-:W0:Y:S01]  /*0ab0*/  @!P2 LDC.64 R10, c[0x0][0x380] ;  /* 0x0000e000ff0aab82 */ /* 0x001e220000000a00 */
[----:B------:R-:W2:Y:S04]  /*0ac0*/  @P2 LDG.E R9, desc[UR6][R8.64+0x4] ;  /* 0x0000040608092981 */ /* 0x000ea8000c1e1900 */
[----:B0-----:R-:W3:Y:S04]  /*0ad0*/  @!P2 LDG.E R11, desc[UR6][R10.64] ;  /* 0x000000060a0ba981 */ /* 0x001ee8000c1e1900 */
[----:B---3--:R3:W-:Y:S04]  /*0ae0*/  @!P2 STS [R4+0x8], R11 ;  /* 0x0000080b0400a388 */ /* 0x0087e80000000800 */
[----:B--2---:R3:W-:Y:S01]  /*0af0*/  @P2 STS [R4+0x8], R9 ;  /* 0x0000080904002388 */ /* 0x0047e20000000800 */
[----:B------:R-:W-:Y:S05]  /*0b00*/  BRA `(.L_x_10) ;  /* 0x0000000000c07947 */ /* 0x000fea0003800000 */
.L_x_11:
[----:B012---:R-:W-:Y:S01]  /*0b10*/  VIADD R20, R12, 0xffffffff ;  /* 0xffffffff0c147836 */ /* 0x007fe20000000000 */
[----:B------:R-:W-:-:S04]  /*0b20*/  ISETP.NE.AND P2, PT, R19, R10, PT ;  /* 0x0000000a1300720c */ /* 0x000fc80003f45270 */
[C---:B------:R-:W-:Y:S02]  /*0b30*/  ISETP.NE.AND P1, PT, R13.reuse, R20, PT ;  /* 0x000000140d00720c */ /* 0x040fe40003f25270 */
[C---:B------:R-:W-:Y:S02]  /*0b40*/  ISETP.NE.OR P3, PT, R13.reuse, RZ, P2 ;  /* 0x000000ff0d00720c */ /* 0x040fe40001765670 */
[----:B------:R-:W-:Y:S02]  /*0b50*/  ISETP.NE.AND P1, PT, R13, RZ, P1 ;  /* 0x000000ff0d00720c */ /* 0x000fe40000f25270 */
[----:B------:R-:W-:Y:S02]  /*0b60*/  ISETP.NE.AND P3, PT, R12, 0x1, P3 ;  /* 0x000000010c00780c */ /* 0x000fe40001f65270 */
[----:B------:R-:W-:-:S04]  /*0b70*/  ISETP.NE.AND P1, PT, R19, R10, P1 ;  /* 0x0000000a1300720c */ /* 0x000fc80000f25270 */
[----:B------:R-:W-:-:S13]  /*0b80*/  PLOP3.LUT P1, PT, P1, P3, PT, 0x8, 0x80 ;  /* 0x000000000080781c */ /* 0x000fda0000f26170 */
[----:B------:R-:W-:-:S04]  /*0b90*/  @!P1 IMAD R8, R17, R4, R4 ;  /* 0x0000000411089224 */ /* 0x000fc800078e0204 */
[----:B------:R-:W-:-:S04]  /*0ba0*/  @!P1 IMAD.IADD R9, R19, 0x1, R8 ;  /* 0x0000000113099824 */ /* 0x000fc800078e0208 */
[----:B------:R-:W-:-:S06]  /*0bb0*/  @!P1 IMAD.WIDE.U32 R8, R9, 0x4, R2 ;  /* 0x0000000409089825 */ /* 0x000fcc00078e0002 */
[----:B------:R-:W2:Y:S01]  /*0bc0*/  @!P1 LDG.E R9, desc[UR6][R8.64] ;  /* 0x0000000608099981 */ /* 0x000ea2000c1e1900 */
[----:B------:R-:W0:Y:S01]  /*0bd0*/  S2UR UR5, SR_CgaCtaId ;  /* 0x00000000000579c3 */ /* 0x000e220000008800 */
[----:B------:R-:W-:Y:S01]  /*0be0*/  VIADD R11, R0, 0x2 ;  /* 0x00000002000b7836 */ /* 0x000fe20000000000 */
[----:B------:R-:W-:Y:S01]  /*0bf0*/  UMOV UR4, 0x400 ;  /* 0x0000040000047882 */ /* 0x000fe20000000000 */
[----:B------:R-:W-:Y:S01]  /*0c00*/  ISETP.GT.U32.AND P3, PT, R13, 0x1, PT ;  /* 0x000000010d00780c */ /* 0x000fe20003f64070 */
[----:B------:R-:W-:Y:S01]  /*0c10*/  BSSY.RECONVERGENT B2, `(.L_x_14) ;  /* 0x0000016000027945 */ /* 0x000fe20003800200 */
[----:B------:R-:W-:Y:S01]  /*0c20*/  IMAD R11, R18, R11, R13 ;  /* 0x0000000b120b7224 */ /* 0x000fe200078e020d */
[----:B------:R-:W-:Y:S02]  /*0c30*/  IADD3 R22, PT, PT, R12, -0x2, RZ ;  /* 0xfffffffe0c167810 */ /* 0x000fe40007ffe0ff */
        /* <DEDUP_REMOVED lines=10> */
[----:B------:R-:W-:-:S12]  /*0ce0*/  IMAD R9, R17, R4, R4 ;  /* 0x0000000411097224 */ /* 0x000fd800078e0204 */
[--C-:B------:R-:W-:Y:S01]  /*0cf0*/  @!P3 IMAD.IADD R11, R10, 0x1, R9.reuse ;  /* 0x000000010a0bb824 */ /* 0x100fe200078e0209 */
[----:B------:R-:W-:-:S03]  /*0d00*/  @P3 IADD3 R9, PT, PT, R19, -0x1, R9 ;  /* 0xffffffff13093810 */ /* 0x000fc60007ffe009 */
[----:B------:R-:W-:-:S04]  /*0d10*/  @!P3 IMAD.WIDE.U32 R10, R11, 0x4, R2 ;  /* 0x000000040b0ab825 */ /* 0x000fc800078e0002 */
[----:B------:R-:W-:Y:S02]  /*0d20*/  @P3 IMAD.WIDE.U32 R8, R9, 0x4, R2 ;  /* 0x0000000409083825 */ /* 0x000fe400078e0002 */
[----:B------:R-:W2:Y:S04]  /*0d30*/  @!P3 LDG.E R11, desc[UR6][R10.64] ;  /* 0x000000060a0bb981 */ /* 0x000ea8000c1e1900 */
[----:B------:R-:W3:Y:S04]  /*0d40*/  @P3 LDG.E R9, desc[UR6][R8.64] ;  /* 0x0000000608093981 */ /* 0x000ee8000c1e1900 */
[----:B--2---:R0:W-:Y:S04]  /*0d50*/  @!P3 STS [R14], R11 ;  /* 0x0000000b0e00b388 */ /* 0x0041e80000000800 */
[----:B---3--:R0:W-:Y:S02]  /*0d60*/  @P3 STS [R14], R9 ;  /* 0x000000090e003388 */ /* 0x0081e40000000800 */
.L_x_15:
[----:B------:R-:W-:Y:S05]  /*0d70*/  BSYNC.RECONVERGENT B2 ;  /* 0x0000000000027941 */ /* 0x000fea0003800200 */
.L_x_14:
[----:B------:R-:W-:Y:S05]  /*0d80*/  @P1 BRA P4, `(.L_x_10) ;  /* 0x0000000000201947 */ /* 0x000fea0002000000 */
[----:B------:R-:W-:-:S04]  /*0d90*/  IMAD R4, R17, R4, R4 ;  /* 0x0000000411047224 */ /* 0x000fc800078e0204 */
[----:B0-----:R-:W-:Y:S01]  /*0da0*/  @!P2 IMAD.WIDE.U32 R8, R4, 0x4, R2 ;  /* 0x000000040408a825 */ /* 0x001fe200078e0002 */
[----:B------:R-:W-:-:S05]  /*0db0*/  @P2 IADD3 R11, PT, PT, R19, 0x1, R4 ;  /* 0x00000001130b2810 */ /* 0x000fca0007ffe004 */
[----:B------:R-:W-:Y:S01]  /*0dc0*/  @P2 IMAD.WIDE.U32 R10, R11, 0x4, R2 ;  /* 0x000000040b0a2825 */ /* 0x000fe200078e0002 */
[----:B------:R-:W2:Y:S05]  /*0dd0*/  @!P2 LDG.E R9, desc[UR6][R8.64] ;  /* 0x000000060809a981 */ /* 0x000eaa000c1e1900 */
[----:B------:R-:W3:Y:S04]  /*0de0*/  @P2 LDG.E R11, desc[UR6][R10.64] ;  /* 0x000000060a0b2981 */ /* 0x000ee8000c1e1900 */
[----:B--2---:R4:W-:Y:S04]  /*0df0*/  @!P2 STS [R14+0x8], R9 ;  /* 0x000008090e00a388 */ /* 0x0049e80000000800 */
[----:B---3--:R4:W-:Y:S02]  /*0e00*/  @P2 STS [R14+0x8], R11 ;  /* 0x0000080b0e002388 */ /* 0x0089e40000000800 */
.L_x_10:
[----:B------:R-:W-:Y:S05]  /*0e10*/  BSYNC.RECONVERGENT B1 ;  /* 0x0000000000017941 */ /* 0x000fea0003800200 */
.L_x_9:
[----:B------:R0:W5:Y:S01]  /*0e20*/  LDG.E R17, desc[UR6][R6.64] ;  /* 0x0000000606117981 */ /* 0x000162000c1e1900 */
[----:B------:R-:W-:Y:S01]  /*0e30*/  ISETP.NE.AND P1, PT, R13, RZ, PT ;  /* 0x000000ff0d00720c */ /* 0x000fe20003f25270 */
[----:B------:R-:W-:-:S12]  /*0e40*/  BSSY.RECONVERGENT B1, `(.L_x_16) ;  /* 0x0000010000017945 */ /* 0x000fd80003800200 */
[----:B0-----:R-:W-:Y:S05]  /*0e50*/  @P1 BRA `(.L_x_17) ;  /* 0x0000000000381947 */ /* 0x001fea0003800000 */
[----:B------:R-:W-:-:S13]  /*0e60*/  ISETP.NE.AND P1, PT, R19, RZ, PT ;  /* 0x000000ff1300720c */ /* 0x000fda0003f25270 */
[----:B-1234-:R-:W-:Y:S01]  /*0e70*/  @!P1 IADD3 R9, PT, PT, R16, -0x1, R5 ;  /* 0xffffffff10099810 */ /* 0x01efe20007ffe005 */
[----:B------:R-:W-:-:S04]  /*0e80*/  @P1 VIADD R11, R21, 0xffffffff ;  /* 0xffffffff150b1836 */ /* 0x000fc80000000000 */
[----:B------:R-:W-:-:S04]  /*0e90*/  @!P1 IMAD.WIDE.U32 R8, R9, 0x4, R2 ;  /* 0x0000000409089825 */ /* 0x000fc800078e0002 */
[----:B------:R-:W-:Y:S02]  /*0ea0*/  @P1 IMAD.WIDE.U32 R10, R11, 0x4, R2 ;  /* 0x000000040b0a1825 */ /* 0x000fe400078e0002 */
[----:B------:R-:W2:Y:S04]  /*0eb0*/  @!P1 LDG.E R8, desc[UR6][R8.64] ;  /* 0x0000000608089981 */ /* 0x000ea8000c1e1900 */
[----:B------:R-:W3:Y:S01]  /*0ec0*/  @P1 LDG.E R10, desc[UR6][R10.64] ;  /* 0x000000060a0a1981 */ /* 0x000ee2000c1e1900 */
[----:B------:R-:W0:Y:S01]  /*0ed0*/  S2UR UR5, SR_CgaCtaId ;  /* 0x00000000000579c3 */ /* 0x000e220000008800 */
[----:B------:R-:W-:Y:S01]  /*0ee0*/  UMOV UR4, 0x400 ;  /* 0x0000040000047882 */ /* 0x000fe20000000000 */
[----:B------:R-:W-:Y:S01]  /*0ef0*/  IMAD R4, R18, R0, R18 ;  /* 0x0000000012047224 */ /* 0x000fe200078e0212 */
[----:B0-----:R-:W-:-:S06]  /*0f00*/  ULEA UR4, UR5, UR4, 0x18 ;  /* 0x0000000405047291 */ /* 0x001fcc000f8ec0ff */
[----:B------:R-:W-:-:S05]  /*0f10*/  LEA R15, R4, UR4, 0x2 ;  /* 0x00000004040f7c11 */ /* 0x000fca000f8e10ff */
[----:B--2---:R0:W-:Y:S04]  /*0f20*/  @!P1 STS [R15], R8 ;  /* 0x000000080f009388 */ /* 0x0041e80000000800 */
[----:B---3--:R0:W-:Y:S02]  /*0f30*/  @P1 STS [R15], R10 ;  /* 0x0000000a0f001388 */ /* 0x0081e40000000800 */
.L_x_17:
[----:B------:R-:W-:Y:S05]  /*0f40*/  BSYNC.RECONVERGENT B1 ;  /* 0x0000000000017941 */ /* 0x000fea0003800200 */
.L_x_16:
[----:B------:R-:W1:Y:S01]  /*0f50*/  S2UR UR5, SR_CgaCtaId ;  /* 0x00000000000579c3 */ /* 0x000e620000008800 */
[----:B---3--:R-:W-:Y:S01]  /*0f60*/  IMAD R4, R18, R0, R18 ;  /* 0x0000000012047224 */ /* 0x008fe200078e0212 */
[----:B------:R-:W-:Y:S01]  /*0f70*/  UMOV UR4, 0x400 ;  /* 0x0000040000047882 */ /* 0x000fe20000000000 */
[----:B0-----:R-:W-:Y:S01]  /*0f80*/  VIADD R10, R5, 0xffffffff ;  /* 0xffffffff050a7836 */ /* 0x001fe20000000000 */
[----:B------:R-:W-:Y:S01]  /*0f90*/  BSSY.RECONVERGENT B1, `(.L_x_1) ;  /* 0x0000010000017945 */ /* 0x000fe20003800200 */
[----:B------:R-:W-:Y:S02]  /*0fa0*/  IMAD.IADD R4, R4, 0x1, R13 ;  /* 0x0000000104047824 */ /* 0x000fe400078e020d */
[----:B------:R-:W-:Y:S01]  /*0fb0*/  VIADD R8, R12, 0xffffffff ;  /* 0xffffffff0c087836 */ /* 0x000fe20000000000 */
[----:B------:R-:W-:-:S04]  /*0fc0*/  ISETP.NE.AND P1, PT, R19, R10, PT ;  /* 0x0000000a1300720c */ /* 0x000fc80003f25270 */
[----:B------:R-:W-:Y:S01]  /*0fd0*/  ISETP.NE.AND P2, PT, R13, R8, PT ;  /* 0x000000080d00720c */ /* 0x000fe20003f45270 */
[----:B-1----:R-:W-:-:S06]  /*0fe0*/  ULEA UR4, UR5, UR4, 0x18 ;  /* 0x0000000405047291 */ /* 0x002fcc000f8ec0ff */
[----:B------:R-:W-:-:S05]  /*0ff0*/  LEA R4, R4, UR4, 0x2 ;  /* 0x0000000404047c11 */ /* 0x000fca000f8e10ff */
[----:B-----5:R0:W-:Y:S01]  /*1000*/  STS [R4+0x4], R17 ;  /* 0x0000041104007388 */ /* 0x0201e20000000800 */
[----:B------:R-:W-:Y:S05]  /*1010*/  @P1 BRA P2, `(.L_x_18) ;  /* 0x00000000001c1947 */ /* 0x000fea0001000000 */
[----:B------:R-:W-:Y:S01]  /*1020*/  @P1 IADD3 R21, PT, PT, R21, 0x1, RZ ;  /* 0x0000000115151810 */ /* 0x000fe20007ffe0ff */
[----:B0-----:R-:W-:-:S04]  /*1030*/  @!P1 IMAD.WIDE.U32 R16, R16, 0x4, R2 ;  /* 0x0000000410109825 */ /* 0x001fc800078e0002 */
[----:B------:R-:W-:Y:S02]  /*1040*/  @P1 IMAD.WIDE.U32 R2, R21, 0x4, R2 ;  /* 0x0000000415021825 */ /* 0x000fe400078e0002 */
[----:B------:R-:W3:Y:S04]  /*1050*/  @!P1 LDG.E R17, desc[UR6][R16.64] ;  /* 0x0000000610119981 */ /* 0x000ee8000c1e1900 */
[----:B------:R-:W5:Y:S04]  /*1060*/  @P1 LDG.E R3, desc[UR6][R2.64] ;  /* 0x0000000602031981 */ /* 0x000f68000c1e1900 */
[----:B---3--:R1:W-:Y:S04]  /*1070*/  @!P1 STS [R4+0x8], R17 ;  /* 0x0000081104009388 */ /* 0x0083e80000000800 */
[----:B-----5:R1:W-:Y:S02]  /*1080*/  @P1 STS [R4+0x8], R3 ;  /* 0x0000080304001388 */ /* 0x0203e40000000800 */
.L_x_18:
[----:B------:R-:W-:Y:S05]  /*1090*/  BSYNC.RECONVERGENT B1 ;  /* 0x0000000000017941 */ /* 0x000fea0003800200 */
.L_x_1:
[----:B------:R-:W-:Y:S05]  /*10a0*/  BSYNC.RECONVERGENT B0 ;  /* 0x0000000000007941 */ /* 0x000fea0003800200 */
.L_x_0:
[----:B------:R-:W-:Y:S06]  /*10b0*/  BAR.SYNC.DEFER_BLOCKING 0x0 ;  /* 0x0000000000007b1d */ /* 0x000fec0000010000 */
[----:B------:R-:W-:Y:S05]  /*10c0*/  @!P0 EXIT ;  /* 0x000000000000894d */ /* 0x000fea0003800000 */
[----:B------:R-:W3:Y:S01]  /*10d0*/  S2UR UR5, SR_CgaCtaId ;  /* 0x00000000000579c3 */ /* 0x000ee20000008800 */
[----:B------:R-:W-:Y:S01]  /*10e0*/  UMOV UR4, 0x400 ;  /* 0x0000040000047882 */ /* 0x000fe20000000000 */
[----:B------:R-:W-:Y:S01]  /*10f0*/  IMAD R0, R18, R0, R13 ;  /* 0x0000000012007224 */ /* 0x000fe200078e020d */
[----:B---3--:R-:W-:-:S06]  /*1100*/  ULEA UR4, UR5, UR4, 0x18 ;  /* 0x0000000405047291 */ /* 0x008fcc000f8ec0ff */
[----:B-1----:R-:W-:-:S05]  /*1110*/  LEA R3, R0, UR4, 0x2 ;  /* 0x0000000400037c11 */ /* 0x002fca000f8e10ff */
[--C-:B--2-4-:R-:W-:Y:S01]  /*1120*/  IMAD R9, R18, 0x4, R3.reuse ;  /* 0x0000000412097824 */ /* 0x114fe200078e0203 */
[----:B------:R-:W-:Y:S01]  /*1130*/  LDS R0, [R3] ;  /* 0x0000000003007984 */ /* 0x000fe20000000800 */
[C---:B------:R-:W-:Y:S02]  /*1140*/  IMAD R14, R12.reuse, 0x4, R3 ;  /* 0x000000040c0e7824 */ /* 0x040fe400078e0203 */
[----:B------:R-:W-:Y:S01]  /*1150*/  IMAD R12, R12, 0x4, R9 ;  /* 0x000000040c0c7824 */ /* 0x000fe200078e0209 */
[----:B------:R-:W-:Y:S04]  /*1160*/  LDS R5, [R3+0x4] ;  /* 0x0000040003057984 */ /* 0x000fe80000000800 */
[----:B------:R-:W1:Y:S04]  /*1170*/  LDS R2, [R3+0x8] ;  /* 0x0000080003027984 */ /* 0x000e680000000800 */
[----:B------:R-:W-:Y:S04]  /*1180*/  LDS R9, [R14+0x8] ;  /* 0x000008000e097984 */ /* 0x000fe80000000800 */
[----:B0-----:R-:W0:Y:S04]  /*1190*/  LDS R4, [R14+0x10] ;  /* 0x000010000e047984 */ /* 0x001e280000000800 */
[----:B------:R-:W-:Y:S04]  /*11a0*/  LDS R11, [R12+0x8] ;  /* 0x000008000c0b7984 */ /* 0x000fe80000000800 */
[----:B------:R-:W2:Y:S04]  /*11b0*/  LDS R8, [R12+0xc] ;  /* 0x00000c000c087984 */ /* 0x000ea80000000800 */
[----:B------:R-:W3:Y:S04]  /*11c0*/  LDS R13, [R12+0x10] ;  /* 0x000010000c0d7984 */ /* 0x000ee80000000800 */
[----:B------:R-:W4:Y:S01]  /*11d0*/  LDS R10, [R14+0xc] ;  /* 0x00000c000e0a7984 */ /* 0x000f220000000800 */
[----:B-1----:R-:W-:-:S04]  /*11e0*/  IADD3 R0, PT, PT, R2, R5, R0 ;  /* 0x0000000502007210 */ /* 0x002fc80007ffe000 */
[----:B0-----:R-:W-:-:S04]  /*11f0*/  IADD3 R0, PT, PT, R4, R0, R9 ;  /* 0x0000000004007210 */ /* 0x001fc80007ffe009 */
[----:B--2---:R-:W-:-:S05]  /*1200*/  IADD3 R0, PT, PT, R8, R0, R11 ;  /* 0x0000000008007210 */ /* 0x004fca0007ffe00b */
[----:B---3--:R-:W-:-:S05]  /*1210*/  IMAD.IADD R0, R0, 0x1, R13 ;  /* 0x0000000100007824 */ /* 0x008fca00078e020d */
[----:B------:R-:W-:-:S04]  /*1220*/  LOP3.LUT R2, R0, 0xfffffffe, RZ, 0xc0, !PT ;  /* 0xfffffffe00027812 */ /* 0x000fc800078ec0ff */
[----:B------:R-:W-:-:S04]  /*1230*/  ISETP.NE.AND P0, PT, R2, 0x2, PT ;  /* 0x000000020200780c */ /* 0x000fc80003f05270 */
[----:B----4-:R-:W-:-:S13]  /*1240*/  ISETP.NE.OR P0, PT, R10, 0x1, !P0 ;  /* 0x000000010a00780c */ /* 0x010fda0004705670 */
[----:B------:R0:W-:Y:S01]  /*1250*/  @!P0 STG.E desc[UR6][R6.64], RZ ;  /* 0x000000ff06008986 */ /* 0x0001e2000c101906 */
[----:B------:R-:W-:Y:S05]  /*1260*/  @!P0 EXIT ;  /* 0x000000000000894d */ /* 0x000fea0003800000 */
[----:B------:R-:W-:-:S04]  /*1270*/  ISETP.NE.AND P0, PT, R0, 0x3, PT ;  /* 0x000000030000780c */ /* 0x000fc80003f05270 */
[----:B------:R-:W-:-:S13]  /*1280*/  ISETP.NE.OR P0, PT, R10, RZ, P0 ;  /* 0x000000ff0a00720c */ /* 0x000fda0000705670 */
[----:B------:R-:W-:Y:S05]  /*1290*/  @P0 EXIT ;  /* 0x000000000000094d */ /* 0x000fea0003800000 */
[----:B------:R-:W-:-:S05]  /*12a0*/  IMAD.MOV.U32 R3, RZ, RZ, 0x1 ;  /* 0x00000001ff037424 */ /* 0x000fca00078e00ff */
[----:B------:R-:W-:Y:S01]  /*12b0*/  STG.E desc[UR6][R6.64], R3 ;  /* 0x0000000306007986 */ /* 0x000fe2000c101906 */
[----:B------:R-:W-:Y:S05]  /*12c0*/  EXIT ;  /* 0x000000000000794d */ /* 0x000fea0003800000 */
.L_x_19:
[----:B------:R-:W-:-:S00]  /*12d0*/  BRA `(.L_x_19) ;  /* 0xfffffffc00fc7947 */ /* 0x000fc0000383ffff */
[----:B------:R-:W-:-:S00]  /*12e0*/  NOP ;  /* 0x0000000000007918 */ /* 0x000fc00000000000 */
        /* <DEDUP_REMOVED lines=9> */
.L_x_20:


//--------------------- .nv.shared._Z8playGamePiiii --------------------------
	.section	.nv.shared._Z8playGamePiiii,"aw",@nobits
	.sectionflags	@""
	.align	16
	.zero		1024


//--------------------- .nv.shared.reserved.0     --------------------------
	.section	.nv.shared.reserved.0,"aw",@nobits
	.weak		__nv_reservedSMEM_offset_0_alias
	.size		__nv_reservedSMEM_offset_0_alias, 0, 64
	.other		__nv_reservedSMEM_offset_0_alias,@"STO_CUDA_RESERVED_SHARED STV_DEFAULT"
__nv_reservedSMEM_offset_0_alias:
	.zero		0
	.zero		64


//--------------------- .nv.constant0._Z8playGamePiiii --------------------------
	.section	.nv.constant0._Z8playGamePiiii,"a",@progbits
	.sectionflags	@""
	.align	4
.nv.constant0._Z8playGamePiiii:
	.zero		916


//--------------------- SYMBOLS --------------------------

	.type		.nv.reservedSmem.offset0,@object
	.size		.nv.reservedSmem.offset0,0x4
	.type		.nv.reservedSmem.cap,@object
	.size		.nv.reservedSmem.cap,0x4
